//
// Generated by NVIDIA NVVM Compiler
//
// Compiler Build ID: CL-36424714
// Cuda compilation tools, release 13.0, V13.0.88
// Based on NVVM 20.0.0
//

.version 9.0
.target sm_100
.address_size 64

	// .globl	_Z9wmma_gemmP6__halfS0_Pfiii

.visible .entry _Z9wmma_gemmP6__halfS0_Pfiii(
	.param .u64 .ptr .align 1 _Z9wmma_gemmP6__halfS0_Pfiii_param_0,
	.param .u64 .ptr .align 1 _Z9wmma_gemmP6__halfS0_Pfiii_param_1,
	.param .u64 .ptr .align 1 _Z9wmma_gemmP6__halfS0_Pfiii_param_2,
	.param .u32 _Z9wmma_gemmP6__halfS0_Pfiii_param_3,
	.param .u32 _Z9wmma_gemmP6__halfS0_Pfiii_param_4,
	.param .u32 _Z9wmma_gemmP6__halfS0_Pfiii_param_5
)
{
	.reg .pred 	%p<9>;
	.reg .b32 	%r<150>;
	.reg .b32 	%f<125>;
	.reg .b64 	%rd<56>;

	ld.param.u64 	%rd9, [_Z9wmma_gemmP6__halfS0_Pfiii_param_0];
	ld.param.u32 	%r31, [_Z9wmma_gemmP6__halfS0_Pfiii_param_3];
	ld.param.u32 	%r29, [_Z9wmma_gemmP6__halfS0_Pfiii_param_4];
	ld.param.u32 	%r30, [_Z9wmma_gemmP6__halfS0_Pfiii_param_5];
	cvta.to.global.u64 	%rd1, %rd9;
	add.s32 	%r32, %r31, 15;
	shr.s32 	%r33, %r32, 31;
	shr.u32 	%r34, %r33, 28;
	add.s32 	%r35, %r32, %r34;
	shr.s32 	%r36, %r35, 4;
	add.s32 	%r37, %r29, 15;
	shr.s32 	%r38, %r37, 31;
	shr.u32 	%r39, %r38, 28;
	add.s32 	%r40, %r37, %r39;
	shr.s32 	%r41, %r40, 4;
	mov.u32 	%r42, %ctaid.x;
	mov.u32 	%r43, %ntid.x;
	mov.u32 	%r44, %tid.x;
	mad.lo.s32 	%r45, %r42, %r43, %r44;
	shr.u32 	%r46, %r45, 5;
	div.s32 	%r1, %r46, %r41;
	mul.lo.s32 	%r47, %r1, %r41;
	sub.s32 	%r2, %r46, %r47;
	setp.ge.s32 	%p1, %r1, %r36;
	setp.lt.s32 	%p2, %r29, -30;
	or.pred  	%p3, %p2, %p1;
	@%p3 bra 	$L__BB0_9;
	setp.gt.s32 	%p4, %r30, 0;
	mov.f32 	%f117, 0f00000000;
	mov.f32 	%f118, %f117;
	mov.f32 	%f119, %f117;
	mov.f32 	%f120, %f117;
	mov.f32 	%f121, %f117;
	mov.f32 	%f122, %f117;
	mov.f32 	%f123, %f117;
	mov.f32 	%f124, %f117;
	@%p4 bra 	$L__BB0_2;
	bra.uni 	$L__BB0_8;
$L__BB0_2:
	mul.lo.s32 	%r49, %r30, %r1;
	shl.b32 	%r50, %r49, 4;
	cvt.s64.s32 	%rd2, %r50;
	add.s32 	%r51, %r30, -1;
	shr.u32 	%r52, %r51, 4;
	add.s32 	%r3, %r52, 1;
	and.b32  	%r4, %r3, 3;
	setp.lt.u32 	%p5, %r30, 49;
	mov.b32 	%r147, 0;
	mov.f32 	%f117, 0f00000000;
	mov.f32 	%f118, %f117;
	mov.f32 	%f119, %f117;
	mov.f32 	%f120, %f117;
	mov.f32 	%f121, %f117;
	mov.f32 	%f122, %f117;
	mov.f32 	%f123, %f117;
	mov.f32 	%f124, %f117;
	@%p5 bra 	$L__BB0_5;
	mul.lo.s32 	%r145, %r29, 48;
	shl.b32 	%r144, %r29, 5;
	shl.b32 	%r143, %r29, 4;
	shl.b64 	%rd12, %rd2, 1;
	add.s64 	%rd54, %rd1, %rd12;
	and.b32  	%r54, %r3, 536870908;
	neg.s32 	%r141, %r54;
	mov.f32 	%f117, 0f00000000;
	mov.b32 	%r142, 0;
	mov.u32 	%r147, %r142;
$L__BB0_4:
	ld.param.u64 	%rd51, [_Z9wmma_gemmP6__halfS0_Pfiii_param_1];
	cvt.s64.s32 	%rd13, %r142;
	shl.b32 	%r55, %r2, 4;
	cvt.u64.u32 	%rd14, %r55;
	add.s64 	%rd15, %rd13, %rd14;
	cvta.to.global.u64 	%rd16, %rd51;
	shl.b64 	%rd17, %rd15, 1;
	add.s64 	%rd18, %rd16, %rd17;
	wmma.load.a.sync.aligned.row.m16n16k16.global.f16 	{%r56, %r57, %r58, %r59, %r60, %r61, %r62, %r63}, [%rd54], %r30;
	wmma.load.b.sync.aligned.row.m16n16k16.global.f16 	{%r64, %r65, %r66, %r67, %r68, %r69, %r70, %r71}, [%rd18], %r29;
	wmma.mma.sync.aligned.row.row.m16n16k16.f32.f32 {%f61, %f62, %f63, %f64, %f65, %f66, %f67, %f68}, {%r56, %r57, %r58, %r59, %r60, %r61, %r62, %r63}, {%r64, %r65, %r66, %r67, %r68, %r69, %r70, %r71}, {%f124, %f123, %f122, %f121, %f120, %f119, %f118, %f117};
	add.s64 	%rd19, %rd54, 32;
	cvt.s64.s32 	%rd20, %r143;
	add.s64 	%rd21, %rd20, %rd14;
	shl.b64 	%rd22, %rd21, 1;
	add.s64 	%rd23, %rd16, %rd22;
	wmma.load.a.sync.aligned.row.m16n16k16.global.f16 	{%r72, %r73, %r74, %r75, %r76, %r77, %r78, %r79}, [%rd19], %r30;
	wmma.load.b.sync.aligned.row.m16n16k16.global.f16 	{%r80, %r81, %r82, %r83, %r84, %r85, %r86, %r87}, [%rd23], %r29;
	wmma.mma.sync.aligned.row.row.m16n16k16.f32.f32 {%f69, %f70, %f71, %f72, %f73, %f74, %f75, %f76}, {%r72, %r73, %r74, %r75, %r76, %r77, %r78, %r79}, {%r80, %r81, %r82, %r83, %r84, %r85, %r86, %r87}, {%f61, %f62, %f63, %f64, %f65, %f66, %f67, %f68};
	add.s64 	%rd24, %rd54, 64;
	cvt.s64.s32 	%rd25, %r144;
	add.s64 	%rd26, %rd25, %rd14;
	shl.b64 	%rd27, %rd26, 1;
	add.s64 	%rd28, %rd16, %rd27;
	wmma.load.a.sync.aligned.row.m16n16k16.global.f16 	{%r88, %r89, %r90, %r91, %r92, %r93, %r94, %r95}, [%rd24], %r30;
	wmma.load.b.sync.aligned.row.m16n16k16.global.f16 	{%r96, %r97, %r98, %r99, %r100, %r101, %r102, %r103}, [%rd28], %r29;
	wmma.mma.sync.aligned.row.row.m16n16k16.f32.f32 {%f77, %f78, %f79, %f80, %f81, %f82, %f83, %f84}, {%r88, %r89, %r90, %r91, %r92, %r93, %r94, %r95}, {%r96, %r97, %r98, %r99, %r100, %r101, %r102, %r103}, {%f69, %f70, %f71, %f72, %f73, %f74, %f75, %f76};
	add.s64 	%rd29, %rd54, 96;
	cvt.s64.s32 	%rd30, %r145;
	add.s64 	%rd31, %rd30, %rd14;
	shl.b64 	%rd32, %rd31, 1;
	add.s64 	%rd33, %rd16, %rd32;
	wmma.load.a.sync.aligned.row.m16n16k16.global.f16 	{%r104, %r105, %r106, %r107, %r108, %r109, %r110, %r111}, [%rd29], %r30;
	wmma.load.b.sync.aligned.row.m16n16k16.global.f16 	{%r112, %r113, %r114, %r115, %r116, %r117, %r118, %r119}, [%rd33], %r29;
	wmma.mma.sync.aligned.row.row.m16n16k16.f32.f32 {%f124, %f123, %f122, %f121, %f120, %f119, %f118, %f117}, {%r104, %r105, %r106, %r107, %r108, %r109, %r110, %r111}, {%r112, %r113, %r114, %r115, %r116, %r117, %r118, %r119}, {%f77, %f78, %f79, %f80, %f81, %f82, %f83, %f84};
	add.s32 	%r147, %r147, 64;
	shl.b32 	%r120, %r29, 6;
	add.s32 	%r145, %r145, %r120;
	add.s32 	%r144, %r144, %r120;
	add.s32 	%r143, %r143, %r120;
	add.s32 	%r142, %r142, %r120;
	add.s64 	%rd54, %rd54, 128;
	add.s32 	%r141, %r141, 4;
	setp.ne.s32 	%p6, %r141, 0;
	@%p6 bra 	$L__BB0_4;
$L__BB0_5:
	setp.eq.s32 	%p7, %r4, 0;
	@%p7 bra 	$L__BB0_8;
	ld.param.u64 	%rd50, [_Z9wmma_gemmP6__halfS0_Pfiii_param_0];
	mul.lo.s32 	%r149, %r147, %r29;
	shl.b32 	%r23, %r29, 4;
	cvt.u64.u32 	%rd34, %r147;
	add.s64 	%rd35, %rd2, %rd34;
	shl.b64 	%rd36, %rd35, 1;
	cvta.to.global.u64 	%rd37, %rd50;
	add.s64 	%rd55, %rd37, %rd36;
	neg.s32 	%r148, %r4;
$L__BB0_7:
	.pragma "nounroll";
	ld.param.u64 	%rd52, [_Z9wmma_gemmP6__halfS0_Pfiii_param_1];
	cvt.s64.s32 	%rd38, %r149;
	shl.b32 	%r121, %r2, 4;
	cvt.u64.u32 	%rd39, %r121;
	add.s64 	%rd40, %rd38, %rd39;
	cvta.to.global.u64 	%rd41, %rd52;
	shl.b64 	%rd42, %rd40, 1;
	add.s64 	%rd43, %rd41, %rd42;
	wmma.load.a.sync.aligned.row.m16n16k16.global.f16 	{%r122, %r123, %r124, %r125, %r126, %r127, %r128, %r129}, [%rd55], %r30;
	wmma.load.b.sync.aligned.row.m16n16k16.global.f16 	{%r130, %r131, %r132, %r133, %r134, %r135, %r136, %r137}, [%rd43], %r29;
	wmma.mma.sync.aligned.row.row.m16n16k16.f32.f32 {%f124, %f123, %f122, %f121, %f120, %f119, %f118, %f117}, {%r122, %r123, %r124, %r125, %r126, %r127, %r128, %r129}, {%r130, %r131, %r132, %r133, %r134, %r135, %r136, %r137}, {%f124, %f123, %f122, %f121, %f120, %f119, %f118, %f117};
	add.s32 	%r149, %r149, %r23;
	add.s64 	%rd55, %rd55, 32;
	add.s32 	%r148, %r148, 1;
	setp.ne.s32 	%p8, %r148, 0;
	@%p8 bra 	$L__BB0_7;
$L__BB0_8:
	ld.param.u64 	%rd53, [_Z9wmma_gemmP6__halfS0_Pfiii_param_2];
	mul.lo.s32 	%r138, %r29, %r1;
	shl.b32 	%r139, %r138, 4;
	cvt.s64.s32 	%rd44, %r139;
	shl.b32 	%r140, %r2, 4;
	cvt.u64.u32 	%rd45, %r140;
	add.s64 	%rd46, %rd44, %rd45;
	cvta.to.global.u64 	%rd47, %rd53;
	shl.b64 	%rd48, %rd46, 2;
	add.s64 	%rd49, %rd47, %rd48;
	wmma.store.d.sync.aligned.row.m16n16k16.global.f32 	[%rd49], {%f124, %f123, %f122, %f121, %f120, %f119, %f118, %f117}, %r29;
$L__BB0_9:
	ret;

}


// ===== COMPILED SASS (sm_100) =====

	.target	sm_100

	.elftype	@"ET_EXEC"


//--------------------- .note.nv.tkinfo           --------------------------
	.section	.note.nv.tkinfo,"",@"SHT_NOTE"
	.sectionflags	@"SHF_NOTE_NV_TKINFO"
	.tkinfo
        /*0018*/ 	.word	0x00000002
        /*0030*/ 	.string	""
        /*0030*/ 	.string	"ptxas"
        /*0030*/ 	.string	"Cuda compilation tools, release 13.0, V13.0.88"
        /*0030*/ 	.string	"Build cuda_13.0.r13.0/compiler.36424714_0"
        /*0030*/ 	.string	"-arch sm_100 -m 64 "



//--------------------- .note.nv.cuinfo           --------------------------
	.section	.note.nv.cuinfo,"",@"SHT_NOTE"
	.sectionflags	@"SHF_NOTE_NV_CUINFO"
        /*0018*/ 	.short	0x0002
        /*001a*/ 	.short	0x0064
        /*001c*/ 	.short	0x0082
	.zero		2


//--------------------- .nv.info                  --------------------------
	.section	.nv.info,"",@"SHT_CUDA_INFO"
	.align	4


	//----- nvinfo : EIATTR_REGCOUNT
	.align		4
        /*0000*/ 	.byte	0x04, 0x2f
        /*0002*/ 	.short	(.L_1 - .L_0)
	.align		4
.L_0:
        /*0004*/ 	.word	index@(_Z9wmma_gemmP6__halfS0_Pfiii)
        /*0008*/ 	.word	0x00000028


	//----- nvinfo : EIATTR_FRAME_SIZE
	.align		4
.L_1:
        /*000c*/ 	.byte	0x04, 0x11
        /*000e*/ 	.short	(.L_3 - .L_2)
	.align		4
.L_2:
        /*0010*/ 	.word	index@(_Z9wmma_gemmP6__halfS0_Pfiii)
        /*0014*/ 	.word	0x00000000


	//----- nvinfo : EIATTR_MIN_STACK_SIZE
	.align		4
.L_3:
        /*0018*/ 	.byte	0x04, 0x12
        /*001a*/ 	.short	(.L_5 - .L_4)
	.align		4
.L_4:
        /*001c*/ 	.word	index@(_Z9wmma_gemmP6__halfS0_Pfiii)
        /*0020*/ 	.word	0x00000000
.L_5:


//--------------------- .nv.compat                --------------------------
	.section	.nv.compat,"",@"SHT_CUDA_COMPAT_INFO"
	.align	4
        /*0000*/ 	.byte	0x02, 0x09, 0x00, 0x00, 0x02, 0x02, 0x01, 0x00, 0x02, 0x05, 0x05, 0x00, 0x03, 0x07, 0x01, 0x01
        /*0010*/ 	.byte	0x02, 0x03, 0x00, 0x00, 0x02, 0x06, 0x01, 0x00, 0x04, 0x0b, 0x08, 0x00, 0x09, 0x00, 0x00, 0x00
        /*0020*/ 	.byte	0x00, 0x00, 0x00, 0x00


//--------------------- .nv.info._Z9wmma_gemmP6__halfS0_Pfiii --------------------------
	.section	.nv.info._Z9wmma_gemmP6__halfS0_Pfiii,"",@"SHT_CUDA_INFO"
	.sectionflags	@""
	.align	4


	//----- nvinfo : EIATTR_CUDA_API_VERSION
	.align		4
        /*0000*/ 	.byte	0x04, 0x37
        /*0002*/ 	.short	(.L_7 - .L_6)
.L_6:
        /*0004*/ 	.word	0x00000082


	//----- nvinfo : EIATTR_KPARAM_INFO
	.align		4
.L_7:
        /*0008*/ 	.byte	0x04, 0x17
        /*000a*/ 	.short	(.L_9 - .L_8)
.L_8:
        /*000c*/ 	.word	0x00000000
        /*0010*/ 	.short	0x0005
        /*0012*/ 	.short	0x0020
        /*0014*/ 	.byte	0x00, 0xf0, 0x11, 0x00


	//----- nvinfo : EIATTR_KPARAM_INFO
	.align		4
.L_9:
        /*0018*/ 	.byte	0x04, 0x17
        /*001a*/ 	.short	(.L_11 - .L_10)
.L_10:
        /*001c*/ 	.word	0x00000000
        /*0020*/ 	.short	0x0004
        /*0022*/ 	.short	0x001c
        /*0024*/ 	.byte	0x00, 0xf0, 0x11, 0x00


	//----- nvinfo : EIATTR_KPARAM_INFO
	.align		4
.L_11:
        /*0028*/ 	.byte	0x04, 0x17
        /*002a*/ 	.short	(.L_13 - .L_12)
.L_12:
        /*002c*/ 	.word	0x00000000
        /*0030*/ 	.short	0x0003
        /*0032*/ 	.short	0x0018
        /*0034*/ 	.byte	0x00, 0xf0, 0x11, 0x00


	//----- nvinfo : EIATTR_KPARAM_INFO
	.align		4
.L_13:
        /*0038*/ 	.byte	0x04, 0x17
        /*003a*/ 	.short	(.L_15 - .L_14)
.L_14:
        /*003c*/ 	.word	0x00000000
        /*0040*/ 	.short	0x0002
        /*0042*/ 	.short	0x0010
        /*0044*/ 	.byte	0x00, 0xf5, 0x21, 0x00


	//----- nvinfo : EIATTR_KPARAM_INFO
	.align		4
.L_15:
        /*0048*/ 	.byte	0x04, 0x17
        /*004a*/ 	.short	(.L_17 - .L_16)
.L_16:
        /*004c*/ 	.word	0x00000000
        /*0050*/ 	.short	0x0001
        /*0052*/ 	.short	0x0008
        /*0054*/ 	.byte	0x00, 0xf5, 0x21, 0x00


	//----- nvinfo : EIATTR_KPARAM_INFO
	.align		4
.L_17:
        /*0058*/ 	.byte	0x04, 0x17
        /*005a*/ 	.short	(.L_19 - .L_18)
.L_18:
        /*005c*/ 	.word	0x00000000
        /*0060*/ 	.short	0x0000
        /*0062*/ 	.short	0x0000
        /*0064*/ 	.byte	0x00, 0xf5, 0x21, 0x00


	//----- nvinfo : EIATTR_SPARSE_MMA_MASK
	.align		4
.L_19:
        /*0068*/ 	.byte	0x03, 0x50
        /*006a*/ 	.short	0x0000


	//----- nvinfo : EIATTR_WMMA_USED
	.align		4
        /*006c*/ 	.byte	0x01, 0x2b
	.zero		2


	//----- nvinfo : EIATTR_MAXREG_COUNT
	.align		4
        /*0070*/ 	.byte	0x03, 0x1b
        /*0072*/ 	.short	0x00ff


	//----- nvinfo : EIATTR_MERCURY_ISA_VERSION
	.align		4
        /*0074*/ 	.byte	0x03, 0x5f
        /*0076*/ 	.short	0x0101


	//----- nvinfo : EIATTR_VRC_CTA_INIT_COUNT
	.align		4
        /*0078*/ 	.byte	0x02, 0x4a
	.zero		1
	.zero		1


	//----- nvinfo : EIATTR_EXIT_INSTR_OFFSETS
	.align		4
        /*007c*/ 	.byte	0x04, 0x1c
        /*007e*/ 	.short	(.L_21 - .L_20)


	//   ....[0]....
.L_20:
        /*0080*/ 	.word	0x000002f0


	//   ....[1]....
        /*0084*/ 	.word	0x00001190


	//----- nvinfo : EIATTR_CBANK_PARAM_SIZE
	.align		4
.L_21:
        /*0088*/ 	.byte	0x03, 0x19
        /*008a*/ 	.short	0x0024


	//----- nvinfo : EIATTR_PARAM_CBANK
	.align		4
        /*008c*/ 	.byte	0x04, 0x0a
        /*008e*/ 	.short	(.L_23 - .L_22)
	.align		4
.L_22:
        /*0090*/ 	.word	index@(.nv.constant0._Z9wmma_gemmP6__halfS0_Pfiii)
        /*0094*/ 	.short	0x0380
        /*0096*/ 	.short	0x0024


	//----- nvinfo : EIATTR_SW_WAR
	.align		4
.L_23:
        /*0098*/ 	.byte	0x04, 0x36
        /*009a*/ 	.short	(.L_25 - .L_24)
.L_24:
        /*009c*/ 	.word	0x00000008
.L_25:


//--------------------- .nv.callgraph             --------------------------
	.section	.nv.callgraph,"",@"SHT_CUDA_CALLGRAPH"
	.align	4
	.sectionentsize	8
	.align		4
        /*0000*/ 	.word	0x00000000
	.align		4
        /*0004*/ 	.word	0xffffffff
	.align		4
        /*0008*/ 	.word	0x00000000
	.align		4
        /*000c*/ 	.word	0xfffffffe
	.align		4
        /*0010*/ 	.word	0x00000000
	.align		4
        /*0014*/ 	.word	0xfffffffd
	.align		4
        /*0018*/ 	.word	0x00000000
	.align		4
        /*001c*/ 	.word	0xfffffffc


//--------------------- .text._Z9wmma_gemmP6__halfS0_Pfiii --------------------------
	.section	.text._Z9wmma_gemmP6__halfS0_Pfiii,"ax",@progbits
	.align	128
        .global         _Z9wmma_gemmP6__halfS0_Pfiii
        .type           _Z9wmma_gemmP6__halfS0_Pfiii,@function
        .size           _Z9wmma_gemmP6__halfS0_Pfiii,(.L_x_5 - _Z9wmma_gemmP6__halfS0_Pfiii)
        .other          _Z9wmma_gemmP6__halfS0_Pfiii,@"STO_CUDA_ENTRY STV_DEFAULT"
_Z9wmma_gemmP6__halfS0_Pfiii:
.text._Z9wmma_gemmP6__halfS0_Pfiii:
[----:B------:R-:W-:Y:S01]  /*0000*/  LDC R1, c[0x0][0x37c] ;  /* 0x0000df00ff017b82 */ /* 0x000fe20000000800 */
[----:B------:R-:W0:Y:S01]  /*0010*/  LDCU.64 UR8, c[0x0][0x398] ;  /* 0x00007300ff0877ac */ /* 0x000e220008000a00 */
[----:B------:R-:W1:Y:S06]  /*0020*/  S2R R7, SR_TID.X ;  /* 0x0000000000077919 */ /* 0x000e6c0000002100 */
[----:B------:R-:W1:Y:S01]  /*0030*/  LDC R0, c[0x0][0x360] ;  /* 0x0000d800ff007b82 */ /* 0x000e620000000800 */
[----:B0-----:R-:W-:-:S04]  /*0040*/  UIADD3 UR4, UPT, UPT, UR9, 0xf, URZ ;  /* 0x0000000f09047890 */ /* 0x001fc8000fffe0ff */
[----:B------:R-:W-:-:S04]  /*0050*/  USHF.R.S32.HI UR5, URZ, 0x1f, UR4 ;  /* 0x0000001fff057899 */ /* 0x000fc80008011404 */
[----:B------:R-:W-:-:S03]  /*0060*/  ULEA.HI UR5, UR5, UR4, URZ, 0x4 ;  /* 0x0000000405057291 */ /* 0x000fc6000f8f20ff */
[----:B------:R-:W1:Y:S01]  /*0070*/  S2UR UR4, SR_CTAID.X ;  /* 0x00000000000479c3 */ /* 0x000e620000002500 */
[----:B------:R-:W-:-:S06]  /*0080*/  USHF.R.S32.HI UR6, URZ, 0x4, UR5 ;  /* 0x00000004ff067899 */ /* 0x000fcc0008011405 */
[----:B------:R-:W-:-:S05]  /*0090*/  IMAD.U32 R6, RZ, RZ, UR6 ;  /* 0x00000006ff067e24 */ /* 0x000fca000f8e00ff */
[----:B------:R-:W-:-:S04]  /*00a0*/  IABS R9, R6 ;  /* 0x0000000600097213 */ /* 0x000fc80000000000 */
[----:B------:R-:W0:Y:S01]  /*00b0*/  I2F.RP R5, R9 ;  /* 0x0000000900057306 */ /* 0x000e220000209400 */
[----:B-1----:R-:W-:Y:S01]  /*00c0*/  IMAD R0, R0, UR4, R7 ;  /* 0x0000000400007c24 */ /* 0x002fe2000f8e0207 */
[----:B------:R-:W-:-:S04]  /*00d0*/  UIADD3 UR4, UPT, UPT, UR8, 0xf, URZ ;  /* 0x0000000f08047890 */ /* 0x000fc8000fffe0ff */
[----:B------:R-:W-:Y:S01]  /*00e0*/  SHF.R.U32.HI R4, RZ, 0x5, R0 ;  /* 0x00000005ff047819 */ /* 0x000fe20000011600 */
[----:B------:R-:W-:Y:S01]  /*00f0*/  USHF.R.S32.HI UR5, URZ, 0x1f, UR4 ;  /* 0x0000001fff057899 */ /* 0x000fe20008011404 */
[----:B0-----:R-:W0:Y:S03]  /*0100*/  MUFU.RCP R5, R5 ;  /* 0x0000000500057308 */ /* 0x001e260000001000 */
[----:B------:R-:W-:-:S04]  /*0110*/  ULEA.HI UR5, UR5, UR4, URZ, 0x4 ;  /* 0x0000000405057291 */ /* 0x000fc8000f8f20ff */
[----:B------:R-:W-:Y:S01]  /*0120*/  USHF.R.S32.HI UR5, URZ, 0x4, UR5 ;  /* 0x00000004ff057899 */ /* 0x000fe20008011405 */
[----:B0-----:R-:W-:-:S04]  /*0130*/  VIADD R2, R5, 0xffffffe ;  /* 0x0ffffffe05027836 */ /* 0x001fc80000000000 */
[----:B------:R0:W1:Y:S02]  /*0140*/  F2I.FTZ.U32.TRUNC.NTZ R3, R2 ;  /* 0x0000000200037305 */ /* 0x000064000021f000 */
[----:B0-----:R-:W-:Y:S02]  /*0150*/  IMAD.MOV.U32 R2, RZ, RZ, RZ ;  /* 0x000000ffff027224 */ /* 0x001fe400078e00ff */
[----:B-1----:R-:W-:-:S04]  /*0160*/  IMAD.MOV R7, RZ, RZ, -R3 ;  /* 0x000000ffff077224 */ /* 0x002fc800078e0a03 */
[----:B------:R-:W-:Y:S01]  /*0170*/  IMAD.MOV.U32 R0, RZ, RZ, R7 ;  /* 0x000000ffff007224 */ /* 0x000fe200078e0007 */
[----:B------:R-:W-:-:S03]  /*0180*/  IABS R7, R4 ;  /* 0x0000000400077213 */ /* 0x000fc60000000000 */
[----:B------:R-:W-:Y:S01]  /*0190*/  IMAD R5, R0, R9, RZ ;  /* 0x0000000900057224 */ /* 0x000fe200078e02ff */
[----:B------:R-:W-:Y:S01]  /*01a0*/  IABS R0, R6 ;  /* 0x0000000600007213 */ /* 0x000fe20000000000 */
[----:B------:R-:W-:Y:S02]  /*01b0*/  IMAD.MOV.U32 R6, RZ, RZ, R7 ;  /* 0x000000ffff067224 */ /* 0x000fe400078e0007 */
[----:B------:R-:W-:-:S04]  /*01c0*/  IMAD.HI.U32 R3, R3, R5, R2 ;  /* 0x0000000503037227 */ /* 0x000fc800078e0002 */
[----:B------:R-:W-:Y:S02]  /*01d0*/  IMAD.MOV R5, RZ, RZ, -R0 ;  /* 0x000000ffff057224 */ /* 0x000fe400078e0a00 */
[----:B------:R-:W-:-:S04]  /*01e0*/  IMAD.HI.U32 R0, R3, R6, RZ ;  /* 0x0000000603007227 */ /* 0x000fc800078e00ff */
[----:B------:R-:W-:-:S05]  /*01f0*/  IMAD R2, R0, R5, R6 ;  /* 0x0000000500027224 */ /* 0x000fca00078e0206 */
[----:B------:R-:W-:-:S13]  /*0200*/  ISETP.GT.U32.AND P2, PT, R9, R2, PT ;  /* 0x000000020900720c */ /* 0x000fda0003f44070 */
[----:B------:R-:W-:Y:S02]  /*0210*/  @!P2 IMAD.IADD R2, R2, 0x1, -R9 ;  /* 0x000000010202a824 */ /* 0x000fe400078e0a09 */
[----:B------:R-:W-:Y:S01]  /*0220*/  @!P2 VIADD R0, R0, 0x1 ;  /* 0x000000010000a836 */ /* 0x000fe20000000000 */
[----:B------:R-:W-:Y:S02]  /*0230*/  ISETP.NE.AND P2, PT, RZ, UR6, PT ;  /* 0x00000006ff007c0c */ /* 0x000fe4000bf45270 */
[----:B------:R-:W-:Y:S02]  /*0240*/  ISETP.GE.U32.AND P0, PT, R2, R9, PT ;  /* 0x000000090200720c */ /* 0x000fe40003f06070 */
[----:B------:R-:W-:-:S04]  /*0250*/  LOP3.LUT R2, R4, UR6, RZ, 0x3c, !PT ;  /* 0x0000000604027c12 */ /* 0x000fc8000f8e3cff */
[----:B------:R-:W-:Y:S01]  /*0260*/  ISETP.GE.AND P1, PT, R2, RZ, PT ;  /* 0x000000ff0200720c */ /* 0x000fe20003f26270 */
[----:B------:R-:W-:-:S06]  /*0270*/  IMAD.U32 R2, RZ, RZ, UR9 ;  /* 0x00000009ff027e24 */ /* 0x000fcc000f8e00ff */
[----:B------:R-:W-:-:S06]  /*0280*/  @P0 VIADD R0, R0, 0x1 ;  /* 0x0000000100000836 */ /* 0x000fcc0000000000 */
[----:B------:R-:W-:Y:S01]  /*0290*/  @!P1 IMAD.MOV R0, RZ, RZ, -R0 ;  /* 0x000000ffff009224 */ /* 0x000fe200078e0a00 */
[----:B------:R-:W-:-:S04]  /*02a0*/  @!P2 LOP3.LUT R0, RZ, UR6, RZ, 0x33, !PT ;  /* 0x00000006ff00ac12 */ /* 0x000fc8000f8e33ff */
[----:B------:R-:W-:Y:S01]  /*02b0*/  ISETP.GE.AND P0, PT, R0, UR5, PT ;  /* 0x0000000500007c0c */ /* 0x000fe2000bf06270 */
[----:B------:R-:W-:-:S03]  /*02c0*/  IMAD.MOV R3, RZ, RZ, -R0 ;  /* 0x000000ffff037224 */ /* 0x000fc600078e0a00 */
[----:B------:R-:W-:Y:S01]  /*02d0*/  ISETP.LT.OR P0, PT, R2, -0x1e, P0 ;  /* 0xffffffe20200780c */ /* 0x000fe20000701670 */
[----:B------:R-:W-:-:S12]  /*02e0*/  IMAD R2, R3, UR6, R4 ;  /* 0x0000000603027c24 */ /* 0x000fd8000f8e0204 */
[----:B------:R-:W-:Y:S05]  /*02f0*/  @P0 EXIT ;  /* 0x000000000000094d */ /* 0x000fea0003800000 */
[----:B------:R-:W0:Y:S01]  /*0300*/  LDCU UR14, c[0x0][0x3a0] ;  /* 0x00007400ff0e77ac */ /* 0x000e220008000800 */
[----:B------:R-:W-:Y:S02]  /*0310*/  CS2R R10, SRZ ;  /* 0x00000000000a7805 */ /* 0x000fe4000001ff00 */
[----:B------:R-:W-:Y:S02]  /*0320*/  CS2R R8, SRZ ;  /* 0x0000000000087805 */ /* 0x000fe4000001ff00 */
[----:B------:R-:W-:Y:S02]  /*0330*/  CS2R R22, SRZ ;  /* 0x0000000000167805 */ /* 0x000fe4000001ff00 */
[----:B------:R-:W-:Y:S01]  /*0340*/  CS2R R20, SRZ ;  /* 0x0000000000147805 */ /* 0x000fe2000001ff00 */
[----:B------:R-:W1:Y:S01]  /*0350*/  LDCU.64 UR12, c[0x0][0x358] ;  /* 0x00006b00ff0c77ac */ /* 0x000e620008000a00 */
[----:B0-----:R-:W-:-:S09]  /*0360*/  UISETP.GT.AND UP0, UPT, UR14, URZ, UPT ;  /* 0x000000ff0e00728c */ /* 0x001fd2000bf04270 */
[----:B-1----:R-:W-:Y:S05]  /*0370*/  BRA.U !UP0, `(.L_x_0) ;  /* 0x0000000d08307547 */ /* 0x002fea000b800000 */
[----:B------:R-:W-:Y:S02]  /*0380*/  UISETP.GE.U32.AND UP1, UPT, UR14, 0x31, UPT ;  /* 0x000000310e00788c */ /* 0x000fe4000bf26070 */
[----:B------:R-:W-:Y:S01]  /*0390*/  IMAD R3, R0, UR14, RZ ;  /* 0x0000000e00037c24 */ /* 0x000fe2000f8e02ff */
[----:B------:R-:W-:Y:S01]  /*03a0*/  UIADD3 UR6, UPT, UPT, UR14, -0x1, URZ ;  /* 0xffffffff0e067890 */ /* 0x000fe2000fffe0ff */
[----:B------:R-:W-:Y:S01]  /*03b0*/  CS2R R10, SRZ ;  /* 0x00000000000a7805 */ /* 0x000fe2000001ff00 */
[----:B------:R-:W-:Y:S01]  /*03c0*/  UIADD3 UR5, UPT, UPT, UR14, -0x1, URZ ;  /* 0xffffffff0e057890 */ /* 0x000fe2000fffe0ff */
[----:B------:R-:W-:Y:S01]  /*03d0*/  IMAD.SHL.U32 R4, R3, 0x10, RZ ;  /* 0x0000001003047824 */ /* 0x000fe200078e00ff */
[----:B------:R-:W-:Y:S01]  /*03e0*/  ULEA.HI UR6, UR6, 0x1, URZ, 0x1c ;  /* 0x0000000106067891 */ /* 0x000fe2000f8fe0ff */
[----:B------:R-:W-:Y:S02]  /*03f0*/  CS2R R8, SRZ ;  /* 0x0000000000087805 */ /* 0x000fe4000001ff00 */
[----:B------:R-:W-:-:S02]  /*0400*/  CS2R R22, SRZ ;  /* 0x0000000000167805 */ /* 0x000fc4000001ff00 */
[----:B------:R-:W-:Y:S01]  /*0410*/  CS2R R20, SRZ ;  /* 0x0000000000147805 */ /* 0x000fe2000001ff00 */
[----:B------:R-:W-:Y:S01]  /*0420*/  ULOP3.LUT UR7, UR6, 0x3, URZ, 0xc0, !UPT ;  /* 0x0000000306077892 */ /* 0x000fe2000f8ec0ff */
[----:B------:R-:W-:Y:S01]  /*0430*/  SHF.R.S32.HI R7, RZ, 0x1f, R4 ;  /* 0x0000001fff077819 */ /* 0x000fe20000011404 */
[----:B------:R-:W-:Y:S01]  /*0440*/  UMOV UR4, URZ ;  /* 0x000000ff00047c82 */ /* 0x000fe20008000000 */
[----:B------:R-:W-:Y:S02]  /*0450*/  ULEA.HI UR5, UR5, 0x1, URZ, 0x1c ;  /* 0x0000000105057891 */ /* 0x000fe4000f8fe0ff */
[----:B------:R-:W-:Y:S01]  /*0460*/  UISETP.NE.AND UP0, UPT, UR7, URZ, UPT ;  /* 0x000000ff0700728c */ /* 0x000fe2000bf05270 */
[----:B------:R-:W-:Y:S10]  /*0470*/  BRA.U !UP1, `(.L_x_1) ;  /* 0x00000009090c7547 */ /* 0x000ff4000b800000 */
[----:B------:R-:W0:Y:S01]  /*0480*/  S2R R3, SR_LANEID ;  /* 0x0000000000037919 */ /* 0x000e220000000000 */
[----:B------:R-:W1:Y:S01]  /*0490*/  LDCU.64 UR16, c[0x0][0x380] ;  /* 0x00007000ff1077ac */ /* 0x000e620008000a00 */
[----:B------:R-:W-:Y:S02]  /*04a0*/  IMAD.MOV.U32 R33, RZ, RZ, RZ ;  /* 0x000000ffff217224 */ /* 0x000fe400078e00ff */
[----:B------:R-:W-:Y:S01]  /*04b0*/  IMAD.MOV.U32 R11, RZ, RZ, RZ ;  /* 0x000000ffff0b7224 */ /* 0x000fe200078e00ff */
[----:B------:R-:W-:Y:S02]  /*04c0*/  USHF.R.U32.HI UR6, URZ, 0x1, UR9 ;  /* 0x00000001ff067899 */ /* 0x000fe40008011609 */
[----:B------:R-:W-:Y:S02]  /*04d0*/  USHF.R.U32.HI UR4, URZ, 0x1, UR14 ;  /* 0x00000001ff047899 */ /* 0x000fe4000801160e */
[----:B------:R-:W-:Y:S02]  /*04e0*/  ULOP3.LUT UR5, UR5, 0x1ffffffc, URZ, 0xc0, !UPT ;  /* 0x1ffffffc05057892 */ /* 0x000fe4000f8ec0ff */
[----:B------:R-:W-:-:S02]  /*04f0*/  UIMAD UR8, UR9, 0x30, URZ ;  /* 0x00000030090878a4 */ /* 0x000fc4000f8e02ff */
[----:B------:R-:W-:Y:S01]  /*0500*/  USHF.L.U32 UR10, UR9, 0x5, URZ ;  /* 0x00000005090a7899 */ /* 0x000fe200080006ff */
[----:B------:R-:W2:Y:S01]  /*0510*/  LDCU.64 UR18, c[0x0][0x388] ;  /* 0x00007100ff1277ac */ /* 0x000ea20008000a00 */
[----:B-1----:R-:W-:Y:S01]  /*0520*/  LEA R5, P0, R4, UR16, 0x1 ;  /* 0x0000001004057c11 */ /* 0x002fe2000f8008ff */
[----:B------:R-:W-:-:S03]  /*0530*/  USHF.L.U32 UR11, UR9, 0x4, URZ ;  /* 0x00000004090b7899 */ /* 0x000fc600080006ff */
[----:B------:R-:W-:Y:S02]  /*0540*/  LEA.HI.X R4, R4, UR17, R7, 0x1, P0 ;  /* 0x0000001104047c11 */ /* 0x000fe400080f0c07 */
[----:B0-----:R-:W-:Y:S02]  /*0550*/  LOP3.LUT R32, R3, 0x3, RZ, 0xc0, !PT ;  /* 0x0000000303207812 */ /* 0x001fe400078ec0ff */
[----:B------:R-:W-:-:S05]  /*0560*/  SHF.R.U32.HI R3, RZ, 0x2, R3 ;  /* 0x00000002ff037819 */ /* 0x000fca0000011603 */
[----:B------:R-:W-:Y:S01]  /*0570*/  IMAD.WIDE.U32 R30, R3, UR6, R32 ;  /* 0x00000006031e7c25 */ /* 0x000fe2000f8e0020 */
[----:B------:R-:W-:-:S03]  /*0580*/  UIADD3 UR6, UPT, UPT, -UR5, URZ, URZ ;  /* 0x000000ff05067290 */ /* 0x000fc6000fffe1ff */
[----:B------:R-:W-:Y:S01]  /*0590*/  IMAD.WIDE.U32 R32, R3, UR4, R32 ;  /* 0x0000000403207c25 */ /* 0x000fe2000f8e0020 */
[C---:B------:R-:W-:Y:S01]  /*05a0*/  SHF.L.U64.HI R25, R30.reuse, 0x2, R31 ;  /* 0x000000021e197819 */ /* 0x040fe2000001021f */
[----:B------:R-:W-:Y:S01]  /*05b0*/  UMOV UR5, URZ ;  /* 0x000000ff00057c82 */ /* 0x000fe20008000000 */
[----:B------:R-:W-:Y:S01]  /*05c0*/  UMOV UR4, URZ ;  /* 0x000000ff00047c82 */ /* 0x000fe20008000000 */
[----:B------:R-:W-:Y:S01]  /*05d0*/  IMAD.SHL.U32 R30, R30, 0x4, RZ ;  /* 0x000000041e1e7824 */ /* 0x000fe200078e00ff */
[----:B------:R-:W-:Y:S01]  /*05e0*/  SHF.L.U64.HI R24, R32, 0x2, R33 ;  /* 0x0000000220187819 */ /* 0x000fe20000010221 */
[----:B--2---:R-:W-:-:S07]  /*05f0*/  IMAD.SHL.U32 R3, R2, 0x10, RZ ;  /* 0x0000001002037824 */ /* 0x004fce00078e00ff */
.L_x_2:
[----:B------:R-:W-:Y:S01]  /*0600*/  IMAD.U32 R7, RZ, RZ, UR5 ;  /* 0x00000005ff077e24 */ /* 0x000fe2000f8e00ff */
[----:B------:R-:W-:Y:S01]  /*0610*/  IADD3 R6, P0, PT, R3, UR5, RZ ;  /* 0x0000000503067c10 */ /* 0x000fe2000ff1e0ff */
[----:B------:R-:W-:-:S03]  /*0620*/  IMAD.U32 R17, RZ, RZ, UR9 ;  /* 0x00000009ff117e24 */ /* 0x000fc6000f8e00ff */
[----:B------:R-:W-:Y:S02]  /*0630*/  LEA.HI.X.SX32 R7, R7, RZ, 0x1, P0 ;  /* 0x000000ff07077211 */ /* 0x000fe400000f0eff */
[----:B------:R-:W-:-:S04]  /*0640*/  LEA R29, P0, R6, UR18, 0x1 ;  /* 0x00000012061d7c11 */ /* 0x000fc8000f8008ff */
[----:B------:R-:W-:Y:S02]  /*0650*/  LEA.HI.X R6, R6, UR19, R7, 0x1, P0 ;  /* 0x0000001306067c11 */ /* 0x000fe400080f0c07 */
[----:B------:R-:W-:-:S05]  /*0660*/  IADD3 R28, P0, PT, R30, R29, RZ ;  /* 0x0000001d1e1c7210 */ /* 0x000fca0007f1e0ff */
[----:B------:R-:W-:Y:S02]  /*0670*/  IMAD.X R29, R25, 0x1, R6, P0 ;  /* 0x00000001191d7824 */ /* 0x000fe400000e0606 */
[----:B------:R-:W-:-:S03]  /*0680*/  IMAD.WIDE.U32 R16, R17, 0x10, R28 ;  /* 0x0000001011107825 */ /* 0x000fc600078e001c */
[----:B------:R-:W2:Y:S04]  /*0690*/  LDG.E R31, desc[UR12][R28.64] ;  /* 0x0000000c1c1f7981 */ /* 0x000ea8000c1e1900 */
[----:B------:R-:W3:Y:S01]  /*06a0*/  LDG.E R34, desc[UR12][R16.64] ;  /* 0x0000000c10227981 */ /* 0x000ee2000c1e1900 */
[----:B------:R-:W-:Y:S01]  /*06b0*/  LEA R36, P0, R32, R5, 0x2 ;  /* 0x0000000520247211 */ /* 0x000fe200078010ff */
[----:B------:R-:W-:Y:S02]  /*06c0*/  IMAD.U32 R7, RZ, RZ, UR14 ;  /* 0x0000000eff077e24 */ /* 0x000fe4000f8e00ff */
[----:B------:R0:W4:Y:S02]  /*06d0*/  LDG.E R19, desc[UR12][R28.64+0x10] ;  /* 0x0000100c1c137981 */ /* 0x000124000c1e1900 */
[----:B------:R-:W-:-:S02]  /*06e0*/  IMAD.X R37, R4, 0x1, R24, P0 ;  /* 0x0000000104257824 */ /* 0x000fc400000e0618 */
[----:B------:R2:W5:Y:S01]  /*06f0*/  LDG.E R18, desc[UR12][R16.64+0x10] ;  /* 0x0000100c10127981 */ /* 0x000562000c1e1900 */
[----:B------:R-:W-:-:S03]  /*0700*/  IMAD.WIDE.U32 R6, R7, 0x10, R36 ;  /* 0x0000001007067825 */ /* 0x000fc600078e0024 */
[----:B------:R-:W4:Y:S04]  /*0710*/  LDG.E R12, desc[UR12][R36.64] ;  /* 0x0000000c240c7981 */ /* 0x000f28000c1e1900 */
[----:B------:R-:W4:Y:S04]  /*0720*/  LDG.E R14, desc[UR12][R36.64+0x10] ;  /* 0x0000100c240e7981 */ /* 0x000f28000c1e1900 */
[----:B------:R-:W4:Y:S04]  /*0730*/  LDG.E R13, desc[UR12][R6.64] ;  /* 0x0000000c060d7981 */ /* 0x000f28000c1e1900 */
[----:B------:R-:W4:Y:S01]  /*0740*/  LDG.E R15, desc[UR12][R6.64+0x10] ;  /* 0x0000100c060f7981 */ /* 0x000f22000c1e1900 */
[----:B------:R-:W-:Y:S01]  /*0750*/  IMAD.U32 R26, RZ, RZ, UR11 ;  /* 0x0000000bff1a7e24 */ /* 0x000fe2000f8e00ff */
[----:B------:R-:W-:-:S04]  /*0760*/  IADD3 R35, P0, PT, R3, UR11, RZ ;  /* 0x0000000b03237c10 */ /* 0x000fc8000ff1e0ff */
[----:B------:R-:W-:Y:S02]  /*0770*/  LEA.HI.X.SX32 R26, R26, RZ, 0x1, P0 ;  /* 0x000000ff1a1a7211 */ /* 0x000fe400000f0eff */
[----:B------:R-:W-:-:S04]  /*0780*/  LEA R27, P0, R35, UR18, 0x1 ;  /* 0x00000012231b7c11 */ /* 0x000fc8000f8008ff */
[----:B------:R-:W-:Y:S02]  /*0790*/  LEA.HI.X R35, R35, UR19, R26, 0x1, P0 ;  /* 0x0000001323237c11 */ /* 0x000fe400080f0c1a */
[----:B------:R-:W-:Y:S01]  /*07a0*/  IADD3 R26, P0, PT, R27, R30, RZ ;  /* 0x0000001e1b1a7210 */ /* 0x000fe20007f1e0ff */
[----:B0-----:R-:W-:-:S04]  /*07b0*/  IMAD.U32 R29, RZ, RZ, UR9 ;  /* 0x00000009ff1d7e24 */ /* 0x001fc8000f8e00ff */
[----:B------:R-:W-:Y:S02]  /*07c0*/  IMAD.X R27, R35, 0x1, R25, P0 ;  /* 0x00000001231b7824 */ /* 0x000fe400000e0619 */
[----:B------:R-:W-:Y:S01]  /*07d0*/  IMAD.WIDE.U32 R28, R29, 0x10, R26 ;  /* 0x000000101d1c7825 */ /* 0x000fe200078e001a */
[----:B--2---:R-:W-:Y:S04]  /*07e0*/  MOVM.16.MT88 R16, R31 ;  /* 0x000000001f10723a */ /* 0x004fe80000000000 */
[----:B---3--:R-:W4:Y:S02]  /*07f0*/  MOVM.16.MT88 R17, R34 ;  /* 0x000000002211723a */ /* 0x008f240000000000 */
[C---:B----4-:R-:W-:Y:S02]  /*0800*/  HMMA.16816.F32 R20, R12.reuse, R16, R20 ;  /* 0x000000100c14723c */ /* 0x050fe40000001814 */
[----:B------:R0:W-:Y:S04]  /*0810*/  MOVM.16.MT88 R16, R19 ;  /* 0x000000001310723a */ /* 0x0001e80000000000 */
[----:B-----5:R1:W2:Y:S04]  /*0820*/  MOVM.16.MT88 R17, R18 ;  /* 0x000000001211723a */ /* 0x0202a80000000000 */
[----:B0-----:R-:W3:Y:S04]  /*0830*/  LDG.E R19, desc[UR12][R26.64] ;  /* 0x0000000c1a137981 */ /* 0x001ee8000c1e1900 */
[----:B-1----:R-:W4:Y:S04]  /*0840*/  LDG.E R18, desc[UR12][R28.64] ;  /* 0x0000000c1c127981 */ /* 0x002f28000c1e1900 */
[----:B------:R-:W5:Y:S01]  /*0850*/  LDG.E R27, desc[UR12][R26.64+0x10] ;  /* 0x0000100c1a1b7981 */ /* 0x000f62000c1e1900 */
[----:B--2---:R-:W-:Y:S03]  /*0860*/  HMMA.16816.F32 R12, R12, R16, R8 ;  /* 0x000000100c0c723c */ /* 0x004fe60000001808 */
[----:B------:R-:W2:Y:S04]  /*0870*/  LDG.E R8, desc[UR12][R36.64+0x20] ;  /* 0x0000200c24087981 */ /* 0x000ea8000c1e1900 */
[----:B------:R-:W2:Y:S04]  /*0880*/  LDG.E R10, desc[UR12][R36.64+0x30] ;  /* 0x0000300c240a7981 */ /* 0x000ea8000c1e1900 */
[----:B------:R-:W2:Y:S04]  /*0890*/  LDG.E R9, desc[UR12][R6.64+0x20] ;  /* 0x0000200c06097981 */ /* 0x000ea8000c1e1900 */
[----:B------:R-:W2:Y:S04]  /*08a0*/  LDG.E R11, desc[UR12][R6.64+0x30] ;  /* 0x0000300c060b7981 */ /* 0x000ea8000c1e1900 */
[----:B------:R0:W5:Y:S01]  /*08b0*/  LDG.E R26, desc[UR12][R28.64+0x10] ;  /* 0x0000100c1c1a7981 */ /* 0x000162000c1e1900 */
[----:B------:R-:W-:Y:S01]  /*08c0*/  IMAD.U32 R35, RZ, RZ, UR10 ;  /* 0x0000000aff237e24 */ /* 0x000fe2000f8e00ff */
[----:B------:R-:W-:-:S04]  /*08d0*/  IADD3 R34, P0, PT, R3, UR10, RZ ;  /* 0x0000000a03227c10 */ /* 0x000fc8000ff1e0ff */
[----:B------:R-:W-:Y:S02]  /*08e0*/  LEA.HI.X.SX32 R35, R35, RZ, 0x1, P0 ;  /* 0x000000ff23237211 */ /* 0x000fe400000f0eff */
[----:B------:R-:W-:-:S04]  /*08f0*/  LEA R31, P0, R34, UR18, 0x1 ;  /* 0x00000012221f7c11 */ /* 0x000fc8000f8008ff */
[----:B------:R-:W-:Y:S02]  /*0900*/  LEA.HI.X R34, R34, UR19, R35, 0x1, P0 ;  /* 0x0000001322227c11 */ /* 0x000fe400080f0c23 */
[----:B0-----:R-:W-:Y:S01]  /*0910*/  IADD3 R28, P0, PT, R31, R30, RZ ;  /* 0x0000001e1f1c7210 */ /* 0x001fe20007f1e0ff */
[----:B------:R-:W-:-:S04]  /*0920*/  IMAD.U32 R35, RZ, RZ, UR9 ;  /* 0x00000009ff237e24 */ /* 0x000fc8000f8e00ff */
[----:B------:R-:W-:Y:S02]  /*0930*/  IMAD.X R29, R34, 0x1, R25, P0 ;  /* 0x00000001221d7824 */ /* 0x000fe400000e0619 */
[----:B------:R-:W-:Y:S01]  /*0940*/  IMAD.WIDE.U32 R34, R35, 0x10, R28 ;  /* 0x0000001023227825 */ /* 0x000fe200078e001c */
[----:B---3--:R0:W-:Y:S04]  /*0950*/  MOVM.16.MT88 R16, R19 ;  /* 0x000000001310723a */ /* 0x0081e80000000000 */
[----:B----4-:R1:W2:Y:S04]  /*0960*/  MOVM.16.MT88 R17, R18 ;  /* 0x000000001211723a */ /* 0x0102a80000000000 */
[----:B0-----:R-:W3:Y:S04]  /*0970*/  LDG.E R19, desc[UR12][R6.64+0x50] ;  /* 0x0000500c06137981 */ /* 0x001ee8000c1e1900 */
[----:B-1----:R-:W3:Y:S01]  /*0980*/  LDG.E R18, desc[UR12][R36.64+0x50] ;  /* 0x0000500c24127981 */ /* 0x002ee2000c1e1900 */
[----:B--2---:R-:W-:Y:S03]  /*0990*/  HMMA.16816.F32 R20, R8, R16, R20 ;  /* 0x000000100814723c */ /* 0x004fe60000001814 */
[----:B-----5:R0:W-:Y:S04]  /*09a0*/  MOVM.16.MT88 R16, R27 ;  /* 0x000000001b10723a */ /* 0x0201e80000000000 */
[----:B------:R1:W2:Y:S04]  /*09b0*/  MOVM.16.MT88 R17, R26 ;  /* 0x000000001a11723a */ /* 0x0002a80000000000 */
[----:B0-----:R-:W4:Y:S04]  /*09c0*/  LDG.E R27, desc[UR12][R28.64] ;  /* 0x0000000c1c1b7981 */ /* 0x001f28000c1e1900 */
[----:B-1----:R-:W5:Y:S01]  /*09d0*/  LDG.E R26, desc[UR12][R34.64] ;  /* 0x0000000c221a7981 */ /* 0x002f62000c1e1900 */
[----:B------:R-:W-:-:S03]  /*09e0*/  IMAD.U32 R31, RZ, RZ, UR8 ;  /* 0x00000008ff1f7e24 */ /* 0x000fc6000f8e00ff */
[----:B------:R-:W3:Y:S01]  /*09f0*/  LDG.E R28, desc[UR12][R28.64+0x10] ;  /* 0x0000100c1c1c7981 */ /* 0x000ee2000c1e1900 */
[----:B--2---:R-:W-:Y:S03]  /*0a00*/  HMMA.16816.F32 R12, R8, R16, R12 ;  /* 0x00000010080c723c */ /* 0x004fe6000000180c */
[----:B------:R-:W3:Y:S04]  /*0a10*/  LDG.E R16, desc[UR12][R36.64+0x40] ;  /* 0x0000400c24107981 */ /* 0x000ee8000c1e1900 */
[----:B------:R-:W3:Y:S01]  /*0a20*/  LDG.E R17, desc[UR12][R6.64+0x40] ;  /* 0x0000400c06117981 */ /* 0x000ee2000c1e1900 */
[----:B------:R-:W-:-:S03]  /*0a30*/  IADD3 R10, P0, PT, R3, UR8, RZ ;  /* 0x00000008030a7c10 */ /* 0x000fc6000ff1e0ff */
[----:B------:R0:W2:Y:S01]  /*0a40*/  LDG.E R29, desc[UR12][R34.64+0x10] ;  /* 0x0000100c221d7981 */ /* 0x0000a2000c1e1900 */
[----:B------:R-:W-:Y:S02]  /*0a50*/  LEA.HI.X.SX32 R31, R31, RZ, 0x1, P0 ;  /* 0x000000ff1f1f7211 */ /* 0x000fe400000f0eff */
[----:B------:R-:W-:-:S04]  /*0a60*/  LEA R11, P0, R10, UR18, 0x1 ;  /* 0x000000120a0b7c11 */ /* 0x000fc8000f8008ff */
[----:B------:R-:W-:Y:S02]  /*0a70*/  LEA.HI.X R10, R10, UR19, R31, 0x1, P0 ;  /* 0x000000130a0a7c11 */ /* 0x000fe400080f0c1f */
[----:B0-----:R-:W-:Y:S01]  /*0a80*/  IADD3 R34, P0, PT, R11, R30, RZ ;  /* 0x0000001e0b227210 */ /* 0x001fe20007f1e0ff */
[----:B------:R-:W-:-:S04]  /*0a90*/  IMAD.U32 R11, RZ, RZ, UR9 ;  /* 0x00000009ff0b7e24 */ /* 0x000fc8000f8e00ff */
[----:B------:R-:W-:Y:S02]  /*0aa0*/  IMAD.X R35, R10, 0x1, R25, P0 ;  /* 0x000000010a237824 */ /* 0x000fe400000e0619 */
[----:B------:R-:W2:Y:S04]  /*0ab0*/  LDG.E R10, desc[UR12][R36.64+0x70] ;  /* 0x0000700c240a7981 */ /* 0x000ea8000c1e1900 */
[----:B----4-:R-:W-:Y:S04]  /*0ac0*/  MOVM.16.MT88 R8, R27 ;  /* 0x000000001b08723a */ /* 0x010fe80000000000 */
[----:B-----5:R0:W3:Y:S04]  /*0ad0*/  MOVM.16.MT88 R9, R26 ;  /* 0x000000001a09723a */ /* 0x0200e80000000000 */
[----:B0-----:R-:W4:Y:S01]  /*0ae0*/  LDG.E R26, desc[UR12][R34.64] ;  /* 0x0000000c221a7981 */ /* 0x001f22000c1e1900 */
[----:B---3--:R-:W-:Y:S01]  /*0af0*/  HMMA.16816.F32 R20, R16, R8, R20 ;  /* 0x000000081014723c */ /* 0x008fe20000001814 */
[----:B------:R-:W-:-:S02]  /*0b00*/  IMAD.WIDE.U32 R8, R11, 0x10, R34 ;  /* 0x000000100b087825 */ /* 0x000fc400078e0022 */
[----:B------:R-:W3:Y:S04]  /*0b10*/  LDG.E R34, desc[UR12][R34.64+0x10] ;  /* 0x0000100c22227981 */ /* 0x000ee8000c1e1900 */
[----:B------:R-:W5:Y:S04]  /*0b20*/  LDG.E R27, desc[UR12][R8.64] ;  /* 0x0000000c081b7981 */ /* 0x000f68000c1e1900 */
[----:B------:R-:W5:Y:S04]  /*0b30*/  LDG.E R31, desc[UR12][R8.64+0x10] ;  /* 0x0000100c081f7981 */ /* 0x000f68000c1e1900 */
[----:B------:R-:W5:Y:S04]  /*0b40*/  LDG.E R11, desc[UR12][R6.64+0x70] ;  /* 0x0000700c060b7981 */ /* 0x000f68000c1e1900 */
[----:B------:R-:W5:Y:S04]  /*0b50*/  LDG.E R8, desc[UR12][R36.64+0x60] ;  /* 0x0000600c24087981 */ /* 0x000f68000c1e1900 */
[----:B------:R3:W5:Y:S04]  /*0b60*/  LDG.E R9, desc[UR12][R6.64+0x60] ;  /* 0x0000600c06097981 */ /* 0x000768000c1e1900 */
[----:B------:R-:W-:Y:S04]  /*0b70*/  MOVM.16.MT88 R28, R28 ;  /* 0x000000001c1c723a */ /* 0x000fe80000000000 */
[----:B--2---:R-:W0:Y:S01]  /*0b80*/  MOVM.16.MT88 R29, R29 ;  /* 0x000000001d1d723a */ /* 0x004e220000000000 */
[----:B------:R-:W-:Y:S01]  /*0b90*/  UIADD3 UR6, UPT, UPT, UR6, 0x4, URZ ;  /* 0x0000000406067890 */ /* 0x000fe2000fffe0ff */
[----:B0-----:R-:W-:Y:S03]  /*0ba0*/  HMMA.16816.F32 R12, R16, R28, R12 ;  /* 0x0000001c100c723c */ /* 0x001fe6000000180c */
[----:B------:R-:W-:Y:S01]  /*0bb0*/  UISETP.NE.AND UP1, UPT, UR6, URZ, UPT ;  /* 0x000000ff0600728c */ /* 0x000fe2000bf25270 */
[----:B------:R-:W-:Y:S01]  /*0bc0*/  IADD3 R5, P0, PT, R5, 0x80, RZ ;  /* 0x0000008005057810 */ /* 0x000fe20007f1e0ff */
[----:B------:R-:W-:-:S04]  /*0bd0*/  UIADD3 UR4, UPT, UPT, UR4, 0x40, URZ ;  /* 0x0000004004047890 */ /* 0x000fc8000fffe0ff */
[----:B------:R-:W-:Y:S01]  /*0be0*/  IMAD.X R4, RZ, RZ, R4, P0 ;  /* 0x000000ffff047224 */ /* 0x000fe200000e0604 */
[----:B------:R-:W-:Y:S02]  /*0bf0*/  ULEA UR8, UR9, UR8, 0x6 ;  /* 0x0000000809087291 */ /* 0x000fe4000f8e30ff */
[----:B------:R-:W-:Y:S02]  /*0c00*/  ULEA UR10, UR9, UR10, 0x6 ;  /* 0x0000000a090a7291 */ /* 0x000fe4000f8e30ff */
[----:B------:R-:W-:Y:S02]  /*0c10*/  ULEA UR11, UR9, UR11, 0x6 ;  /* 0x0000000b090b7291 */ /* 0x000fe4000f8e30ff */
[----:B------:R-:W-:Y:S01]  /*0c20*/  ULEA UR5, UR9, UR5, 0x6 ;  /* 0x0000000509057291 */ /* 0x000fe2000f8e30ff */
[----:B----4-:R-:W-:Y:S04]  /*0c30*/  MOVM.16.MT88 R26, R26 ;  /* 0x000000001a1a723a */ /* 0x010fe80000000000 */
[----:B---3--:R-:W-:Y:S04]  /*0c40*/  MOVM.16.MT88 R6, R34 ;  /* 0x000000002206723a */ /* 0x008fe80000000000 */
[----:B-----5:R-:W0:Y:S04]  /*0c50*/  MOVM.16.MT88 R27, R27 ;  /* 0x000000001b1b723a */ /* 0x020e280000000000 */
[----:B------:R-:W1:Y:S01]  /*0c60*/  MOVM.16.MT88 R7, R31 ;  /* 0x000000001f07723a */ /* 0x000e620000000000 */
[C---:B0-----:R-:W-:Y:S08]  /*0c70*/  HMMA.16816.F32 R20, R8.reuse, R26, R20 ;  /* 0x0000001a0814723c */ /* 0x041ff00000001814 */
[----:B-1----:R-:W-:Y:S01]  /*0c80*/  HMMA.16816.F32 R8, R8, R6, R12 ;  /* 0x000000060808723c */ /* 0x002fe2000000180c */
[----:B------:R-:W-:-:S04]  /*0c90*/  NOP ;  /* 0x0000000000007918 */ /* 0x000fc80000000000 */
[----:B------:R-:W-:-:S15]  /*0ca0*/  BRA.U UP1, `(.L_x_2) ;  /* 0xfffffff901547547 */ /* 0x000fde000b83ffff */
.L_x_1:
[----:B------:R-:W-:Y:S05]  /*0cb0*/  BRA.U !UP0, `(.L_x_0) ;  /* 0x0000000108e07547 */ /* 0x000fea000b800000 */
[----:B------:R-:W0:Y:S01]  /*0cc0*/  S2R R3, SR_LANEID ;  /* 0x0000000000037919 */ /* 0x000e220000000000 */
[----:B------:R-:W1:Y:S01]  /*0cd0*/  LDCU.64 UR10, c[0x0][0x380] ;  /* 0x00007000ff0a77ac */ /* 0x000e620008000a00 */
[----:B------:R-:W-:Y:S02]  /*0ce0*/  IMAD R4, R0, UR14, RZ ;  /* 0x0000000e00047c24 */ /* 0x000fe4000f8e02ff */
[----:B------:R-:W-:Y:S01]  /*0cf0*/  IMAD.MOV.U32 R15, RZ, RZ, RZ ;  /* 0x000000ffff0f7224 */ /* 0x000fe200078e00ff */
[----:B------:R-:W-:Y:S01]  /*0d00*/  USHF.R.U32.HI UR6, URZ, 0x1, UR14 ;  /* 0x00000001ff067899 */ /* 0x000fe2000801160e */
[----:B------:R-:W-:Y:S01]  /*0d10*/  IMAD.SHL.U32 R4, R4, 0x10, RZ ;  /* 0x0000001004047824 */ /* 0x000fe200078e00ff */
[----:B------:R-:W-:Y:S01]  /*0d20*/  USHF.R.U32.HI UR8, URZ, 0x1, UR9 ;  /* 0x00000001ff087899 */ /* 0x000fe20008011609 */
[----:B------:R-:W-:Y:S01]  /*0d30*/  IMAD.SHL.U32 R35, R2, 0x10, RZ ;  /* 0x0000001002237824 */ /* 0x000fe200078e00ff */
[----:B------:R-:W-:Y:S02]  /*0d40*/  UIMAD UR5, UR4, UR9, URZ ;  /* 0x00000009040572a4 */ /* 0x000fe4000f8e02ff */
[----:B------:R-:W-:Y:S01]  /*0d50*/  SHF.R.S32.HI R5, RZ, 0x1f, R4 ;  /* 0x0000001fff057819 */ /* 0x000fe20000011404 */
[----:B------:R-:W2:Y:S01]  /*0d60*/  LDCU.64 UR16, c[0x0][0x388] ;  /* 0x00007100ff1077ac */ /* 0x000ea20008000a00 */
[----:B------:R-:W-:Y:S01]  /*0d70*/  IADD3 R24, P0, PT, R4, UR4, RZ ;  /* 0x0000000404187c10 */ /* 0x000fe2000ff1e0ff */
[----:B------:R-:W-:-:S04]  /*0d80*/  UIADD3 UR4, UPT, UPT, -UR7, URZ, URZ ;  /* 0x000000ff07047290 */ /* 0x000fc8000fffe1ff */
[----:B------:R-:W-:Y:S01]  /*0d90*/  IMAD.X R5, RZ, RZ, R5, P0 ;  /* 0x000000ffff057224 */ /* 0x000fe200000e0605 */
[----:B0-----:R-:W-:Y:S02]  /*0da0*/  LOP3.LUT R14, R3, 0x3, RZ, 0xc0, !PT ;  /* 0x00000003030e7812 */ /* 0x001fe400078ec0ff */
[----:B------:R-:W-:Y:S02]  /*0db0*/  SHF.R.U32.HI R7, RZ, 0x2, R3 ;  /* 0x00000002ff077819 */ /* 0x000fe40000011603 */
[----:B-1----:R-:W-:-:S03]  /*0dc0*/  LEA R3, P0, R24, UR10, 0x1 ;  /* 0x0000000a18037c11 */ /* 0x002fc6000f8008ff */
[----:B------:R-:W-:Y:S01]  /*0dd0*/  IMAD.WIDE.U32 R12, R7, UR6, R14 ;  /* 0x00000006070c7c25 */ /* 0x000fe2000f8e000e */
[----:B------:R-:W-:-:S03]  /*0de0*/  LEA.HI.X R24, R24, UR11, R5, 0x1, P0 ;  /* 0x0000000b18187c11 */ /* 0x000fc600080f0c05 */
[----:B------:R-:W-:Y:S01]  /*0df0*/  IMAD.WIDE.U32 R14, R7, UR8, R14 ;  /* 0x00000008070e7c25 */ /* 0x000fe2000f8e000e */
[----:B------:R-:W-:-:S04]  /*0e00*/  SHF.L.U64.HI R19, R12, 0x2, R13 ;  /* 0x000000020c137819 */ /* 0x000fc8000001020d */
[----:B--2---:R-:W-:-:S07]  /*0e10*/  SHF.L.U64.HI R18, R14, 0x2, R15 ;  /* 0x000000020e127819 */ /* 0x004fce000001020f */
.L_x_3:
[----:B------:R-:W-:Y:S01]  /*0e20*/  IMAD.U32 R4, RZ, RZ, UR5 ;  /* 0x00000005ff047e24 */ /* 0x000fe2000f8e00ff */
[----:B------:R-:W-:Y:S01]  /*0e30*/  IADD3 R5, P0, PT, R35, UR5, RZ ;  /* 0x0000000523057c10 */ /* 0x000fe2000ff1e0ff */
[----:B------:R-:W-:-:S03]  /*0e40*/  IMAD.U32 R33, RZ, RZ, UR9 ;  /* 0x00000009ff217e24 */ /* 0x000fc6000f8e00ff */
[----:B------:R-:W-:Y:S02]  /*0e50*/  LEA.HI.X.SX32 R4, R4, RZ, 0x1, P0 ;  /* 0x000000ff04047211 */ /* 0x000fe400000f0eff */
[----:B------:R-:W-:-:S04]  /*0e60*/  LEA R29, P0, R5, UR16, 0x1 ;  /* 0x00000010051d7c11 */ /* 0x000fc8000f8008ff */
[----:B------:R-:W-:Y:S02]  /*0e70*/  LEA.HI.X R5, R5, UR17, R4, 0x1, P0 ;  /* 0x0000001105057c11 */ /* 0x000fe400080f0c04 */
[----:B------:R-:W-:-:S05]  /*0e80*/  LEA R28, P0, R14, R29, 0x2 ;  /* 0x0000001d0e1c7211 */ /* 0x000fca00078010ff */
[----:B------:R-:W-:Y:S02]  /*0e90*/  IMAD.X R29, R5, 0x1, R18, P0 ;  /* 0x00000001051d7824 */ /* 0x000fe400000e0612 */
[----:B------:R-:W-:-:S03]  /*0ea0*/  IMAD.WIDE.U32 R32, R33, 0x10, R28 ;  /* 0x0000001021207825 */ /* 0x000fc600078e001c */
[----:B------:R-:W2:Y:S04]  /*0eb0*/  LDG.E R25, desc[UR12][R28.64] ;  /* 0x0000000c1c197981 */ /* 0x000ea8000c1e1900 */
[----:B------:R2:W3:Y:S04]  /*0ec0*/  LDG.E R30, desc[UR12][R28.64+0x10] ;  /* 0x0000100c1c1e7981 */ /* 0x0004e8000c1e1900 */
[----:B------:R-:W4:Y:S04]  /*0ed0*/  LDG.E R34, desc[UR12][R32.64] ;  /* 0x0000000c20227981 */ /* 0x000f28000c1e1900 */
[----:B------:R-:W5:Y:S01]  /*0ee0*/  LDG.E R31, desc[UR12][R32.64+0x10] ;  /* 0x0000100c201f7981 */ /* 0x000f62000c1e1900 */
[----:B------:R-:W-:Y:S01]  /*0ef0*/  LEA R26, P0, R12, R3, 0x2 ;  /* 0x000000030c1a7211 */ /* 0x000fe200078010ff */
[----:B------:R-:W-:-:S04]  /*0f00*/  IMAD.U32 R17, RZ, RZ, UR14 ;  /* 0x0000000eff117e24 */ /* 0x000fc8000f8e00ff */
[----:B------:R-:W-:Y:S02]  /*0f10*/  IMAD.X R27, R24, 0x1, R19, P0 ;  /* 0x00000001181b7824 */ /* 0x000fe400000e0613 */
[----:B------:R-:W-:-:S03]  /*0f20*/  IMAD.WIDE.U32 R16, R17, 0x10, R26 ;  /* 0x0000001011107825 */ /* 0x000fc600078e001a */
[----:B------:R-:W5:Y:S04]  /*0f30*/  LDG.E R4, desc[UR12][R26.64] ;  /* 0x0000000c1a047981 */ /* 0x000f68000c1e1900 */
[----:B------:R-:W5:Y:S04]  /*0f40*/  LDG.E R6, desc[UR12][R26.64+0x10] ;  /* 0x0000100c1a067981 */ /* 0x000f68000c1e1900 */
[----:B------:R-:W5:Y:S04]  /*0f50*/  LDG.E R5, desc[UR12][R16.64] ;  /* 0x0000000c10057981 */ /* 0x000f68000c1e1900 */
[----:B------:R-:W5:Y:S01]  /*0f60*/  LDG.E R7, desc[UR12][R16.64+0x10] ;  /* 0x0000100c10077981 */ /* 0x000f62000c1e1900 */
[----:B------:R-:W-:Y:S01]  /*0f70*/  UIADD3 UR4, UPT, UPT, UR4, 0x1, URZ ;  /* 0x0000000104047890 */ /* 0x000fe2000fffe0ff */
[----:B------:R-:W-:Y:S01]  /*0f80*/  IADD3 R3, P0, PT, R3, 0x20, RZ ;  /* 0x0000002003037810 */ /* 0x000fe20007f1e0ff */
[----:B------:R-:W-:-:S02]  /*0f90*/  ULEA UR5, UR9, UR5, 0x4 ;  /* 0x0000000509057291 */ /* 0x000fc4000f8e20ff */
[----:B------:R-:W-:Y:S02]  /*0fa0*/  UISETP.NE.AND UP0, UPT, UR4, URZ, UPT ;  /* 0x000000ff0400728c */ /* 0x000fe4000bf05270 */
[----:B------:R-:W-:Y:S01]  /*0fb0*/  IMAD.X R24, RZ, RZ, R24, P0 ;  /* 0x000000ffff187224 */ /* 0x000fe200000e0618 */
[----:B--2---:R-:W-:Y:S04]  /*0fc0*/  MOVM.16.MT88 R28, R25 ;  /* 0x00000000191c723a */ /* 0x004fe80000000000 */
[----:B---3--:R-:W-:Y:S04]  /*0fd0*/  MOVM.16.MT88 R30, R30 ;  /* 0x000000001e1e723a */ /* 0x008fe80000000000 */
[----:B----4-:R-:W0:Y:S04]  /*0fe0*/  MOVM.16.MT88 R29, R34 ;  /* 0x00000000221d723a */ /* 0x010e280000000000 */
[----:B-----5:R-:W1:Y:S01]  /*0ff0*/  MOVM.16.MT88 R31, R31 ;  /* 0x000000001f1f723a */ /* 0x020e620000000000 */
[C---:B0-----:R-:W-:Y:S08]  /*1000*/  HMMA.16816.F32 R20, R4.reuse, R28, R20 ;  /* 0x0000001c0414723c */ /* 0x041ff00000001814 */
[----:B-1----:R-:W-:Y:S01]  /*1010*/  HMMA.16816.F32 R8, R4, R30, R8 ;  /* 0x0000001e0408723c */ /* 0x002fe20000001808 */
[----:B------:R-:W-:-:S04]  /*1020*/  NOP ;  /* 0x0000000000007918 */ /* 0x000fc80000000000 */
[----:B------:R-:W-:-:S15]  /*1030*/  BRA.U UP0, `(.L_x_3) ;  /* 0xfffffffd00787547 */ /* 0x000fde000b83ffff */
.L_x_0:
[----:B------:R-:W0:Y:S01]  /*1040*/  S2R R5, SR_LANEID ;  /* 0x0000000000057919 */ /* 0x000e220000000000 */
[----:B------:R-:W1:Y:S01]  /*1050*/  LDCU.64 UR4, c[0x0][0x390] ;  /* 0x00007200ff0477ac */ /* 0x000e620008000a00 */
[----:B------:R-:W-:Y:S01]  /*1060*/  IMAD R0, R0, UR9, RZ ;  /* 0x0000000900007c24 */ /* 0x000fe2000f8e02ff */
[----:B------:R-:W-:-:S03]  /*1070*/  USHF.R.U32.HI UR6, URZ, 0x1, UR9 ;  /* 0x00000001ff067899 */ /* 0x000fc60008011609 */
[----:B------:R-:W-:-:S05]  /*1080*/  IMAD.SHL.U32 R3, R0, 0x10, RZ ;  /* 0x0000001000037824 */ /* 0x000fca00078e00ff */
[----:B------:R-:W-:Y:S02]  /*1090*/  LEA R2, P0, R2, R3, 0x4 ;  /* 0x0000000302027211 */ /* 0x000fe400078020ff */
[----:B0-----:R-:W-:Y:S02]  /*10a0*/  LOP3.LUT R4, R5, 0x3, RZ, 0xc0, !PT ;  /* 0x0000000305047812 */ /* 0x001fe400078ec0ff */
[----:B------:R-:W-:Y:S01]  /*10b0*/  SHF.R.U32.HI R7, RZ, 0x2, R5 ;  /* 0x00000002ff077819 */ /* 0x000fe20000011605 */
[----:B------:R-:W-:-:S04]  /*10c0*/  IMAD.MOV.U32 R5, RZ, RZ, RZ ;  /* 0x000000ffff057224 */ /* 0x000fc800078e00ff */
[----:B------:R-:W-:Y:S01]  /*10d0*/  IMAD.WIDE.U32 R4, R7, UR6, R4 ;  /* 0x0000000607047c25 */ /* 0x000fe2000f8e0004 */
[----:B------:R-:W-:Y:S02]  /*10e0*/  LEA.HI.X.SX32 R7, R3, RZ, 0x1, P0 ;  /* 0x000000ff03077211 */ /* 0x000fe400000f0eff */
[----:B-1----:R-:W-:-:S04]  /*10f0*/  LEA R3, P0, R2, UR4, 0x2 ;  /* 0x0000000402037c11 */ /* 0x002fc8000f8010ff */
[----:B------:R-:W-:Y:S02]  /*1100*/  LEA.HI.X R7, R2, UR5, R7, 0x2, P0 ;  /* 0x0000000502077c11 */ /* 0x000fe400080f1407 */
[----:B------:R-:W-:-:S04]  /*1110*/  LEA R2, P0, R4, R3, 0x3 ;  /* 0x0000000304027211 */ /* 0x000fc800078018ff */
[----:B------:R-:W-:Y:S01]  /*1120*/  LEA.HI.X R3, R4, R7, R5, 0x3, P0 ;  /* 0x0000000704037211 */ /* 0x000fe200000f1c05 */
[----:B------:R-:W-:-:S04]  /*1130*/  IMAD.U32 R5, RZ, RZ, UR6 ;  /* 0x00000006ff057e24 */ /* 0x000fc8000f8e00ff */
[----:B------:R-:W-:Y:S01]  /*1140*/  IMAD.WIDE.U32 R4, R5, 0x40, R2 ;  /* 0x0000004005047825 */ /* 0x000fe200078e0002 */
[----:B------:R-:W-:Y:S04]  /*1150*/  STG.E.64 desc[UR12][R2.64], R20 ;  /* 0x0000001402007986 */ /* 0x000fe8000c101b0c */
[----:B------:R-:W-:Y:S04]  /*1160*/  STG.E.64 desc[UR12][R4.64], R22 ;  /* 0x0000001604007986 */ /* 0x000fe8000c101b0c */
[----:B------:R-:W-:Y:S04]  /*1170*/  STG.E.64 desc[UR12][R2.64+0x20], R8 ;  /* 0x0000200802007986 */ /* 0x000fe8000c101b0c */
[----:B------:R-:W-:Y:S01]  /*1180*/  STG.E.64 desc[UR12][R4.64+0x20], R10 ;  /* 0x0000200a04007986 */ /* 0x000fe2000c101b0c */
[----:B------:R-:W-:Y:S05]  /*1190*/  EXIT ;  /* 0x000000000000794d */ /* 0x000fea0003800000 */
.L_x_4:
[----:B------:R-:W-:-:S00]  /*11a0*/  BRA `(.L_x_4) ;  /* 0xfffffffc00fc7947 */ /* 0x000fc0000383ffff */
[----:B------:R-:W-:-:S00]  /*11b0*/  NOP ;  /* 0x0000000000007918 */ /* 0x000fc00000000000 */
        /* <DEDUP_REMOVED lines=12> */
.L_x_5:


//--------------------- .nv.shared.reserved.0     --------------------------
	.section	.nv.shared.reserved.0,"aw",@nobits
	.weak		__nv_reservedSMEM_offset_0_alias
	.size		__nv_reservedSMEM_offset_0_alias, 0, 64
	.other		__nv_reservedSMEM_offset_0_alias,@"STO_CUDA_RESERVED_SHARED STV_DEFAULT"
__nv_reservedSMEM_offset_0_alias:
	.zero		0
	.zero		64


//--------------------- .nv.constant0._Z9wmma_gemmP6__halfS0_Pfiii --------------------------
	.section	.nv.constant0._Z9wmma_gemmP6__halfS0_Pfiii,"a",@progbits
	.sectionflags	@""
	.align	4
.nv.constant0._Z9wmma_gemmP6__halfS0_Pfiii:
	.zero		932


//--------------------- SYMBOLS --------------------------

	.type		.nv.reservedSmem.offset0,@object
	.size		.nv.reservedSmem.offset0,0x4
